//
// Generated by NVIDIA NVVM Compiler
//
// Compiler Build ID: CL-36424714
// Cuda compilation tools, release 13.0, V13.0.88
// Based on NVVM 20.0.0
//

.version 9.0
.target sm_100
.address_size 64

	// .globl	_Z14vec_add_kernelPfS_S_j

.visible .entry _Z14vec_add_kernelPfS_S_j(
	.param .u64 .ptr .align 1 _Z14vec_add_kernelPfS_S_j_param_0,
	.param .u64 .ptr .align 1 _Z14vec_add_kernelPfS_S_j_param_1,
	.param .u64 .ptr .align 1 _Z14vec_add_kernelPfS_S_j_param_2,
	.param .u32 _Z14vec_add_kernelPfS_S_j_param_3
)
{
	.reg .pred 	%p<2>;
	.reg .b32 	%r<6>;
	.reg .b32 	%f<4>;
	.reg .b64 	%rd<11>;

	ld.param.u64 	%rd1, [_Z14vec_add_kernelPfS_S_j_param_0];
	ld.param.u64 	%rd2, [_Z14vec_add_kernelPfS_S_j_param_1];
	ld.param.u64 	%rd3, [_Z14vec_add_kernelPfS_S_j_param_2];
	ld.param.u32 	%r2, [_Z14vec_add_kernelPfS_S_j_param_3];
	mov.u32 	%r3, %ctaid.x;
	mov.u32 	%r4, %ntid.x;
	mov.u32 	%r5, %tid.x;
	mad.lo.s32 	%r1, %r3, %r4, %r5;
	setp.ge.u32 	%p1, %r1, %r2;
	@%p1 bra 	$L__BB0_2;
	cvta.to.global.u64 	%rd4, %rd1;
	cvta.to.global.u64 	%rd5, %rd2;
	cvta.to.global.u64 	%rd6, %rd3;
	mul.wide.u32 	%rd7, %r1, 4;
	add.s64 	%rd8, %rd4, %rd7;
	ld.global.f32 	%f1, [%rd8];
	add.s64 	%rd9, %rd5, %rd7;
	ld.global.f32 	%f2, [%rd9];
	add.f32 	%f3, %f1, %f2;
	add.s64 	%rd10, %rd6, %rd7;
	st.global.f32 	[%rd10], %f3;
$L__BB0_2:
	ret;

}


// ===== COMPILED SASS (sm_100) =====

	.target	sm_100

	.elftype	@"ET_EXEC"


//--------------------- .note.nv.tkinfo           --------------------------
	.section	.note.nv.tkinfo,"",@"SHT_NOTE"
	.sectionflags	@"SHF_NOTE_NV_TKINFO"
	.tkinfo
        /*0018*/ 	.word	0x00000002
        /*0030*/ 	.string	""
        /*0030*/ 	.string	"ptxas"
        /*0030*/ 	.string	"Cuda compilation tools, release 13.0, V13.0.88"
        /*0030*/ 	.string	"Build cuda_13.0.r13.0/compiler.36424714_0"
        /*0030*/ 	.string	"-arch sm_100 -m 64 "



//--------------------- .note.nv.cuinfo           --------------------------
	.section	.note.nv.cuinfo,"",@"SHT_NOTE"
	.sectionflags	@"SHF_NOTE_NV_CUINFO"
        /*0018*/ 	.short	0x0002
        /*001a*/ 	.short	0x0064
        /*001c*/ 	.short	0x0082
	.zero		2


//--------------------- .nv.info                  --------------------------
	.section	.nv.info,"",@"SHT_CUDA_INFO"
	.align	4


	//----- nvinfo : EIATTR_REGCOUNT
	.align		4
        /*0000*/ 	.byte	0x04, 0x2f
        /*0002*/ 	.short	(.L_1 - .L_0)
	.align		4
.L_0:
        /*0004*/ 	.word	index@(_Z14vec_add_kernelPfS_S_j)
        /*0008*/ 	.word	0x0000000c


	//----- nvinfo : EIATTR_FRAME_SIZE
	.align		4
.L_1:
        /*000c*/ 	.byte	0x04, 0x11
        /*000e*/ 	.short	(.L_3 - .L_2)
	.align		4
.L_2:
        /*0010*/ 	.word	index@(_Z14vec_add_kernelPfS_S_j)
        /*0014*/ 	.word	0x00000000


	//----- nvinfo : EIATTR_MIN_STACK_SIZE
	.align		4
.L_3:
        /*0018*/ 	.byte	0x04, 0x12
        /*001a*/ 	.short	(.L_5 - .L_4)
	.align		4
.L_4:
        /*001c*/ 	.word	index@(_Z14vec_add_kernelPfS_S_j)
        /*0020*/ 	.word	0x00000000
.L_5:


//--------------------- .nv.compat                --------------------------
	.section	.nv.compat,"",@"SHT_CUDA_COMPAT_INFO"
	.align	4
        /*0000*/ 	.byte	0x02, 0x09, 0x00, 0x00, 0x02, 0x02, 0x01, 0x00, 0x02, 0x05, 0x05, 0x00, 0x03, 0x07, 0x01, 0x01
        /*0010*/ 	.byte	0x02, 0x03, 0x00, 0x00, 0x02, 0x06, 0x01, 0x00, 0x04, 0x0b, 0x08, 0x00, 0x09, 0x00, 0x00, 0x00
        /*0020*/ 	.byte	0x00, 0x00, 0x00, 0x00


//--------------------- .nv.info._Z14vec_add_kernelPfS_S_j --------------------------
	.section	.nv.info._Z14vec_add_kernelPfS_S_j,"",@"SHT_CUDA_INFO"
	.sectionflags	@""
	.align	4


	//----- nvinfo : EIATTR_CUDA_API_VERSION
	.align		4
        /*0000*/ 	.byte	0x04, 0x37
        /*0002*/ 	.short	(.L_7 - .L_6)
.L_6:
        /*0004*/ 	.word	0x00000082


	//----- nvinfo : EIATTR_KPARAM_INFO
	.align		4
.L_7:
        /*0008*/ 	.byte	0x04, 0x17
        /*000a*/ 	.short	(.L_9 - .L_8)
.L_8:
        /*000c*/ 	.word	0x00000000
        /*0010*/ 	.short	0x0003
        /*0012*/ 	.short	0x0018
        /*0014*/ 	.byte	0x00, 0xf0, 0x11, 0x00


	//----- nvinfo : EIATTR_KPARAM_INFO
	.align		4
.L_9:
        /*0018*/ 	.byte	0x04, 0x17
        /*001a*/ 	.short	(.L_11 - .L_10)
.L_10:
        /*001c*/ 	.word	0x00000000
        /*0020*/ 	.short	0x0002
        /*0022*/ 	.short	0x0010
        /*0024*/ 	.byte	0x00, 0xf5, 0x21, 0x00


	//----- nvinfo : EIATTR_KPARAM_INFO
	.align		4
.L_11:
        /*0028*/ 	.byte	0x04, 0x17
        /*002a*/ 	.short	(.L_13 - .L_12)
.L_12:
        /*002c*/ 	.word	0x00000000
        /*0030*/ 	.short	0x0001
        /*0032*/ 	.short	0x0008
        /*0034*/ 	.byte	0x00, 0xf5, 0x21, 0x00


	//----- nvinfo : EIATTR_KPARAM_INFO
	.align		4
.L_13:
        /*0038*/ 	.byte	0x04, 0x17
        /*003a*/ 	.short	(.L_15 - .L_14)
.L_14:
        /*003c*/ 	.word	0x00000000
        /*0040*/ 	.short	0x0000
        /*0042*/ 	.short	0x0000
        /*0044*/ 	.byte	0x00, 0xf5, 0x21, 0x00


	//----- nvinfo : EIATTR_SPARSE_MMA_MASK
	.align		4
.L_15:
        /*0048*/ 	.byte	0x03, 0x50
        /*004a*/ 	.short	0x0000


	//----- nvinfo : EIATTR_MAXREG_COUNT
	.align		4
        /*004c*/ 	.byte	0x03, 0x1b
        /*004e*/ 	.short	0x00ff


	//----- nvinfo : EIATTR_MERCURY_ISA_VERSION
	.align		4
        /*0050*/ 	.byte	0x03, 0x5f
        /*0052*/ 	.short	0x0101


	//----- nvinfo : EIATTR_VRC_CTA_INIT_COUNT
	.align		4
        /*0054*/ 	.byte	0x02, 0x4a
	.zero		1
	.zero		1


	//----- nvinfo : EIATTR_EXIT_INSTR_OFFSETS
	.align		4
        /*0058*/ 	.byte	0x04, 0x1c
        /*005a*/ 	.short	(.L_17 - .L_16)


	//   ....[0]....
.L_16:
        /*005c*/ 	.word	0x00000070


	//   ....[1]....
        /*0060*/ 	.word	0x00000130


	//----- nvinfo : EIATTR_CBANK_PARAM_SIZE
	.align		4
.L_17:
        /*0064*/ 	.byte	0x03, 0x19
        /*0066*/ 	.short	0x001c


	//----- nvinfo : EIATTR_PARAM_CBANK
	.align		4
        /*0068*/ 	.byte	0x04, 0x0a
        /*006a*/ 	.short	(.L_19 - .L_18)
	.align		4
.L_18:
        /*006c*/ 	.word	index@(.nv.constant0._Z14vec_add_kernelPfS_S_j)
        /*0070*/ 	.short	0x0380
        /*0072*/ 	.short	0x001c


	//----- nvinfo : EIATTR_SW_WAR
	.align		4
.L_19:
        /*0074*/ 	.byte	0x04, 0x36
        /*0076*/ 	.short	(.L_21 - .L_20)
.L_20:
        /*0078*/ 	.word	0x00000008
.L_21:


//--------------------- .nv.callgraph             --------------------------
	.section	.nv.callgraph,"",@"SHT_CUDA_CALLGRAPH"
	.align	4
	.sectionentsize	8
	.align		4
        /*0000*/ 	.word	0x00000000
	.align		4
        /*0004*/ 	.word	0xffffffff
	.align		4
        /*0008*/ 	.word	0x00000000
	.align		4
        /*000c*/ 	.word	0xfffffffe
	.align		4
        /*0010*/ 	.word	0x00000000
	.align		4
        /*0014*/ 	.word	0xfffffffd
	.align		4
        /*0018*/ 	.word	0x00000000
	.align		4
        /*001c*/ 	.word	0xfffffffc


//--------------------- .text._Z14vec_add_kernelPfS_S_j --------------------------
	.section	.text._Z14vec_add_kernelPfS_S_j,"ax",@progbits
	.align	128
        .global         _Z14vec_add_kernelPfS_S_j
        .type           _Z14vec_add_kernelPfS_S_j,@function
        .size           _Z14vec_add_kernelPfS_S_j,(.L_x_1 - _Z14vec_add_kernelPfS_S_j)
        .other          _Z14vec_add_kernelPfS_S_j,@"STO_CUDA_ENTRY STV_DEFAULT"
_Z14vec_add_kernelPfS_S_j:
.text._Z14vec_add_kernelPfS_S_j:
[----:B------:R-:W-:Y:S01]  /*0000*/  LDC R1, c[0x0][0x37c] ;  /* 0x0000df00ff017b82 */ /* 0x000fe20000000800 */
[----:B------:R-:W0:Y:S07]  /*0010*/  S2R R0, SR_TID.X ;  /* 0x0000000000007919 */ /* 0x000e2e0000002100 */
[----:B------:R-:W0:Y:S01]  /*0020*/  S2UR UR4, SR_CTAID.X ;  /* 0x00000000000479c3 */ /* 0x000e220000002500 */
[----:B------:R-:W1:Y:S07]  /*0030*/  LDCU UR5, c[0x0][0x398] ;  /* 0x00007300ff0577ac */ /* 0x000e6e0008000800 */
[----:B------:R-:W0:Y:S02]  /*0040*/  LDC R9, c[0x0][0x360] ;  /* 0x0000d800ff097b82 */ /* 0x000e240000000800 */
[----:B0-----:R-:W-:-:S05]  /*0050*/  IMAD R9, R9, UR4, R0 ;  /* 0x0000000409097c24 */ /* 0x001fca000f8e0200 */
[----:B-1----:R-:W-:-:S13]  /*0060*/  ISETP.GE.U32.AND P0, PT, R9, UR5, PT ;  /* 0x0000000509007c0c */ /* 0x002fda000bf06070 */
[----:B------:R-:W-:Y:S05]  /*0070*/  @P0 EXIT ;  /* 0x000000000000094d */ /* 0x000fea0003800000 */
[----:B------:R-:W0:Y:S01]  /*0080*/  LDC.64 R2, c[0x0][0x380] ;  /* 0x0000e000ff027b82 */ /* 0x000e220000000a00 */
[----:B------:R-:W1:Y:S07]  /*0090*/  LDCU.64 UR4, c[0x0][0x358] ;  /* 0x00006b00ff0477ac */ /* 0x000e6e0008000a00 */
[----:B------:R-:W2:Y:S08]  /*00a0*/  LDC.64 R4, c[0x0][0x388] ;  /* 0x0000e200ff047b82 */ /* 0x000eb00000000a00 */
[----:B------:R-:W3:Y:S01]  /*00b0*/  LDC.64 R6, c[0x0][0x390] ;  /* 0x0000e400ff067b82 */ /* 0x000ee20000000a00 */
[----:B0-----:R-:W-:-:S06]  /*00c0*/  IMAD.WIDE.U32 R2, R9, 0x4, R2 ;  /* 0x0000000409027825 */ /* 0x001fcc00078e0002 */
[----:B-1----:R-:W4:Y:S01]  /*00d0*/  LDG.E R2, desc[UR4][R2.64] ;  /* 0x0000000402027981 */ /* 0x002f22000c1e1900 */
[----:B--2---:R-:W-:-:S06]  /*00e0*/  IMAD.WIDE.U32 R4, R9, 0x4, R4 ;  /* 0x0000000409047825 */ /* 0x004fcc00078e0004 */
[----:B------:R-:W4:Y:S01]  /*00f0*/  LDG.E R5, desc[UR4][R4.64] ;  /* 0x0000000404057981 */ /* 0x000f22000c1e1900 */
[----:B---3--:R-:W-:-:S04]  /*0100*/  IMAD.WIDE.U32 R6, R9, 0x4, R6 ;  /* 0x0000000409067825 */ /* 0x008fc800078e0006 */
[----:B----4-:R-:W-:-:S05]  /*0110*/  FADD R9, R2, R5 ;  /* 0x0000000502097221 */ /* 0x010fca0000000000 */
[----:B------:R-:W-:Y:S01]  /*0120*/  STG.E desc[UR4][R6.64], R9 ;  /* 0x0000000906007986 */ /* 0x000fe2000c101904 */
[----:B------:R-:W-:Y:S05]  /*0130*/  EXIT ;  /* 0x000000000000794d */ /* 0x000fea0003800000 */
.L_x_0:
[----:B------:R-:W-:-:S00]  /*0140*/  BRA `(.L_x_0) ;  /* 0xfffffffc00fc7947 */ /* 0x000fc0000383ffff */
[----:B------:R-:W-:-:S00]  /*0150*/  NOP ;  /* 0x0000000000007918 */ /* 0x000fc00000000000 */
        /* <DEDUP_REMOVED lines=10> */
.L_x_1:


//--------------------- .nv.shared.reserved.0     --------------------------
	.section	.nv.shared.reserved.0,"aw",@nobits
	.weak		__nv_reservedSMEM_offset_0_alias
	.size		__nv_reservedSMEM_offset_0_alias, 0, 64
	.other		__nv_reservedSMEM_offset_0_alias,@"STO_CUDA_RESERVED_SHARED STV_DEFAULT"
__nv_reservedSMEM_offset_0_alias:
	.zero		0
	.zero		64


//--------------------- .nv.constant0._Z14vec_add_kernelPfS_S_j --------------------------
	.section	.nv.constant0._Z14vec_add_kernelPfS_S_j,"a",@progbits
	.sectionflags	@""
	.align	4
.nv.constant0._Z14vec_add_kernelPfS_S_j:
	.zero		924


//--------------------- SYMBOLS --------------------------

	.type		.nv.reservedSmem.offset0,@object
	.size		.nv.reservedSmem.offset0,0x4
